.version 6.5
.target sm_30
.address_size 64

.global .texref image;

.visible .entry texref(
    .param .f32 input_x,
    .param .f32 input_y,
    .param .u64 output
)
{
    .reg .u64 	    out_addr;
    .reg .u64 	    temp;
    .reg .u64 	    temp2;
    .reg .f32       x;
    .reg .f32       y;
    .reg .s32       r;
    .reg .s32       g;
    .reg .s32       b;
    .reg .s32       a;

    ld.param.f32    x, [input_x];
    ld.param.f32    y, [input_y];
    ld.param.u64    out_addr, [output];

    tex.2d.v4.s32.f32   {r, g, b, a}, [image, {x, y}];
    st.b32              [out_addr], a;
    st.b32              [out_addr+4], b;
    st.b32              [out_addr+8], g;
    st.b32              [out_addr+12], r;
    ret;
}


// ===== COMPILED SASS (sm_100) =====

	.target	sm_100

	.elftype	@"ET_EXEC"


//--------------------- .note.nv.tkinfo           --------------------------
	.section	.note.nv.tkinfo,"",@"SHT_NOTE"
	.sectionflags	@"SHF_NOTE_NV_TKINFO"
	.tkinfo
        /*0018*/ 	.word	0x00000002
        /*0030*/ 	.string	""
        /*0030*/ 	.string	"ptxas"
        /*0030*/ 	.string	"Cuda compilation tools, release 13.0, V13.0.88"
        /*0030*/ 	.string	"Build cuda_13.0.r13.0/compiler.36424714_0"
        /*0030*/ 	.string	"-arch sm_100 "



//--------------------- .note.nv.cuinfo           --------------------------
	.section	.note.nv.cuinfo,"",@"SHT_NOTE"
	.sectionflags	@"SHF_NOTE_NV_CUINFO"
        /*0018*/ 	.short	0x0002
        /*001a*/ 	.short	0x001e
        /*001c*/ 	.short	0x0082
	.zero		2


//--------------------- .nv.info                  --------------------------
	.section	.nv.info,"",@"SHT_CUDA_INFO"
	.align	4


	//----- nvinfo : EIATTR_REGCOUNT
	.align		4
        /*0000*/ 	.byte	0x04, 0x2f
        /*0002*/ 	.short	(.L_1 - .L_0)
	.align		4
.L_0:
        /*0004*/ 	.word	index@(texref)
        /*0008*/ 	.word	0x0000000a


	//----- nvinfo : EIATTR_FRAME_SIZE
	.align		4
.L_1:
        /*000c*/ 	.byte	0x04, 0x11
        /*000e*/ 	.short	(.L_3 - .L_2)
	.align		4
.L_2:
        /*0010*/ 	.word	index@(texref)
        /*0014*/ 	.word	0x00000000


	//----- nvinfo : EIATTR_MIN_STACK_SIZE
	.align		4
.L_3:
        /*0018*/ 	.byte	0x04, 0x12
        /*001a*/ 	.short	(.L_5 - .L_4)
	.align		4
.L_4:
        /*001c*/ 	.word	index@(texref)
        /*0020*/ 	.word	0x00000000
.L_5:


//--------------------- .nv.compat                --------------------------
	.section	.nv.compat,"",@"SHT_CUDA_COMPAT_INFO"
	.align	4
        /*0000*/ 	.byte	0x02, 0x09, 0x00, 0x00, 0x02, 0x02, 0x02, 0x00, 0x02, 0x05, 0x05, 0x00, 0x03, 0x07, 0x01, 0x01
        /*0010*/ 	.byte	0x02, 0x03, 0x00, 0x00, 0x02, 0x06, 0x01, 0x00, 0x04, 0x0b, 0x08, 0x00, 0x09, 0x00, 0x00, 0x00
        /*0020*/ 	.byte	0x00, 0x00, 0x00, 0x00


//--------------------- .nv.info.texref           --------------------------
	.section	.nv.info.texref,"",@"SHT_CUDA_INFO"
	.sectionflags	@""
	.align	4


	//----- nvinfo : EIATTR_CUDA_API_VERSION
	.align		4
        /*0000*/ 	.byte	0x04, 0x37
        /*0002*/ 	.short	(.L_7 - .L_6)
.L_6:
        /*0004*/ 	.word	0x00000082


	//----- nvinfo : EIATTR_KPARAM_INFO
	.align		4
.L_7:
        /*0008*/ 	.byte	0x04, 0x17
        /*000a*/ 	.short	(.L_9 - .L_8)
.L_8:
        /*000c*/ 	.word	0x00000000
        /*0010*/ 	.short	0x0002
        /*0012*/ 	.short	0x0008
        /*0014*/ 	.byte	0x00, 0xf0, 0x21, 0x00


	//----- nvinfo : EIATTR_KPARAM_INFO
	.align		4
.L_9:
        /*0018*/ 	.byte	0x04, 0x17
        /*001a*/ 	.short	(.L_11 - .L_10)
.L_10:
        /*001c*/ 	.word	0x00000000
        /*0020*/ 	.short	0x0001
        /*0022*/ 	.short	0x0004
        /*0024*/ 	.byte	0x00, 0xf0, 0x11, 0x00


	//----- nvinfo : EIATTR_KPARAM_INFO
	.align		4
.L_11:
        /*0028*/ 	.byte	0x04, 0x17
        /*002a*/ 	.short	(.L_13 - .L_12)
.L_12:
        /*002c*/ 	.word	0x00000000
        /*0030*/ 	.short	0x0000
        /*0032*/ 	.short	0x0000
        /*0034*/ 	.byte	0x00, 0xf0, 0x11, 0x00


	//----- nvinfo : EIATTR_SPARSE_MMA_MASK
	.align		4
.L_13:
        /*0038*/ 	.byte	0x03, 0x50
        /*003a*/ 	.short	0x0000


	//----- nvinfo : EIATTR_MAXREG_COUNT
	.align		4
        /*003c*/ 	.byte	0x03, 0x1b
        /*003e*/ 	.short	0x00ff


	//----- nvinfo : EIATTR_MERCURY_ISA_VERSION
	.align		4
        /*0040*/ 	.byte	0x03, 0x5f
        /*0042*/ 	.short	0x0101


	//----- nvinfo : EIATTR_VRC_CTA_INIT_COUNT
	.align		4
        /*0044*/ 	.byte	0x02, 0x4a
	.zero		1
	.zero		1


	//----- nvinfo : EIATTR_EXIT_INSTR_OFFSETS
	.align		4
        /*0048*/ 	.byte	0x04, 0x1c
        /*004a*/ 	.short	(.L_15 - .L_14)


	//   ....[0]....
.L_14:
        /*004c*/ 	.word	0x000000d0


	//----- nvinfo : EIATTR_CBANK_PARAM_SIZE
	.align		4
.L_15:
        /*0050*/ 	.byte	0x03, 0x19
        /*0052*/ 	.short	0x0010


	//----- nvinfo : EIATTR_PARAM_CBANK
	.align		4
        /*0054*/ 	.byte	0x04, 0x0a
        /*0056*/ 	.short	(.L_17 - .L_16)
	.align		4
.L_16:
        /*0058*/ 	.word	index@(.nv.constant0.texref)
        /*005c*/ 	.short	0x0380
        /*005e*/ 	.short	0x0010


	//----- nvinfo : EIATTR_SW_WAR
	.align		4
.L_17:
        /*0060*/ 	.byte	0x04, 0x36
        /*0062*/ 	.short	(.L_19 - .L_18)
.L_18:
        /*0064*/ 	.word	0x00000008


	//----- nvinfo : EIATTR_BINDLESS_TEXTURE_BANK
	.align		4
.L_19:
        /*0068*/ 	.byte	0x02, 0x15
	.zero		1
	.zero		1


	//----- nvinfo : EIATTR_BINDLESS_SURFACE_BANK
	.align		4
        /*006c*/ 	.byte	0x02, 0x16
	.zero		1
	.zero		1


//--------------------- .nv.callgraph             --------------------------
	.section	.nv.callgraph,"",@"SHT_CUDA_CALLGRAPH"
	.align	4
	.sectionentsize	8
	.align		4
        /*0000*/ 	.word	0x00000000
	.align		4
        /*0004*/ 	.word	0xffffffff
	.align		4
        /*0008*/ 	.word	0x00000000
	.align		4
        /*000c*/ 	.word	0xfffffffe
	.align		4
        /*0010*/ 	.word	0x00000000
	.align		4
        /*0014*/ 	.word	0xfffffffd
	.align		4
        /*0018*/ 	.word	0x00000000
	.align		4
        /*001c*/ 	.word	0xfffffffc


//--------------------- .nv.constant0.texref      --------------------------
	.section	.nv.constant0.texref,"a",@progbits
	.sectionflags	@""
	.align	4
.nv.constant0.texref:
	.zero		912
	.align		4
        /*0390*/ 	.word	[20@lo(0x0)=image]


//--------------------- .text.texref              --------------------------
	.section	.text.texref,"ax",@progbits
	.align	128
        .global         texref
        .type           texref,@function
        .size           texref,(.L_x_1 - texref)
        .other          texref,@"STO_CUDA_ENTRY STV_DEFAULT"
texref:
.text.texref:
[----:B------:R-:W-:Y:S08]  /*0000*/  LDC R1, c[0x0][0x37c] ;  /* 0x0000df00ff017b82 */ /* 0x000ff00000000800 */
[----:B------:R-:W0:Y:S01]  /*0010*/  LDC R4, c[0x0][0x380] ;  /* 0x0000e000ff047b82 */ /* 0x000e220000000800 */
[----:B------:R-:W0:Y:S01]  /*0020*/  LDCU UR4, c[0x0][0x390] ;  /* 0x00007200ff0477ac */ /* 0x000e220008000800 */
[----:B------:R-:W-:Y:S01]  /*0030*/  HFMA2 R6, -RZ, RZ, -3, 0 ;  /* 0xc2000000ff067431 */ /* 0x000fe200000001ff */
[----:B------:R-:W-:-:S05]  /*0040*/  UMOV UR5, URZ ;  /* 0x000000ff00057c82 */ /* 0x000fca0008000000 */
[----:B------:R-:W0:Y:S02]  /*0050*/  LDC R5, c[0x0][0x384] ;  /* 0x0000e100ff057b82 */ /* 0x000e240000000800 */
[----:B0-----:R0:W5:Y:S06]  /*0060*/  TEX.LL R6, R4, R4, R6, UR4, 2D ;  /* 0x28ff040604047f60 */ /* 0x00116c00089e0f06 */
[----:B------:R-:W1:Y:S01]  /*0070*/  LDC.64 R2, c[0x0][0x388] ;  /* 0x0000e200ff027b82 */ /* 0x000e620000000a00 */
[----:B0-----:R-:W1:Y:S02]  /*0080*/  LDCU.64 UR4, c[0x0][0x358] ;  /* 0x00006b00ff0477ac */ /* 0x001e640008000a00 */
[----:B-1---5:R-:W-:Y:S04]  /*0090*/  ST.E desc[UR4][R2.64], R7 ;  /* 0x0000000702007985 */ /* 0x022fe8000c101904 */
[----:B------:R-:W-:Y:S04]  /*00a0*/  ST.E desc[UR4][R2.64+0x4], R6 ;  /* 0x0000040602007985 */ /* 0x000fe8000c101904 */
[----:B------:R-:W-:Y:S04]  /*00b0*/  ST.E desc[UR4][R2.64+0x8], R5 ;  /* 0x0000080502007985 */ /* 0x000fe8000c101904 */
[----:B------:R-:W-:Y:S01]  /*00c0*/  ST.E desc[UR4][R2.64+0xc], R4 ;  /* 0x00000c0402007985 */ /* 0x000fe2000c101904 */
[----:B------:R-:W-:Y:S05]  /*00d0*/  EXIT ;  /* 0x000000000000794d */ /* 0x000fea0003800000 */
.L_x_0:
[----:B------:R-:W-:-:S00]  /*00e0*/  BRA `(.L_x_0) ;  /* 0xfffffffc00fc7947 */ /* 0x000fc0000383ffff */
[----:B------:R-:W-:-:S00]  /*00f0*/  NOP ;  /* 0x0000000000007918 */ /* 0x000fc00000000000 */
        /* <DEDUP_REMOVED lines=8> */
.L_x_1:


//--------------------- .nv.shared.reserved.0     --------------------------
	.section	.nv.shared.reserved.0,"aw",@nobits
	.weak		__nv_reservedSMEM_offset_0_alias
	.size		__nv_reservedSMEM_offset_0_alias, 0, 64
	.other		__nv_reservedSMEM_offset_0_alias,@"STO_CUDA_RESERVED_SHARED STV_DEFAULT"
__nv_reservedSMEM_offset_0_alias:
	.zero		0
	.zero		64


//--------------------- SYMBOLS --------------------------

	.type		.nv.reservedSmem.offset0,@object
	.size		.nv.reservedSmem.offset0,0x4
	.type		image,@"STT_CUDA_TEXTURE"
